//
// Generated by NVIDIA NVVM Compiler
//
// Compiler Build ID: CL-36424714
// Cuda compilation tools, release 13.0, V13.0.88
// Based on NVVM 20.0.0
//

.version 9.0
.target sm_100
.address_size 64

	// .globl	_Z19trapezoidalIntegralPddd

.visible .entry _Z19trapezoidalIntegralPddd(
	.param .u64 .ptr .align 1 _Z19trapezoidalIntegralPddd_param_0,
	.param .f64 _Z19trapezoidalIntegralPddd_param_1,
	.param .f64 _Z19trapezoidalIntegralPddd_param_2
)
{
	.reg .b32 	%r<6>;
	.reg .b64 	%rd<5>;
	.reg .b64 	%fd<12>;

	ld.param.u64 	%rd1, [_Z19trapezoidalIntegralPddd_param_0];
	ld.param.f64 	%fd1, [_Z19trapezoidalIntegralPddd_param_1];
	ld.param.f64 	%fd2, [_Z19trapezoidalIntegralPddd_param_2];
	cvta.to.global.u64 	%rd2, %rd1;
	mov.u32 	%r1, %ctaid.x;
	mov.u32 	%r2, %ntid.x;
	mov.u32 	%r3, %tid.x;
	mad.lo.s32 	%r4, %r1, %r2, %r3;
	cvt.rn.f64.u32 	%fd3, %r4;
	fma.rn.f64 	%fd4, %fd1, %fd3, %fd2;
	add.s32 	%r5, %r4, 1;
	cvt.rn.f64.u32 	%fd5, %r5;
	fma.rn.f64 	%fd6, %fd1, %fd5, %fd2;
	mul.f64 	%fd7, %fd6, %fd6;
	sub.f64 	%fd8, %fd6, %fd4;
	mul.f64 	%fd9, %fd8, 0d3FE0000000000000;
	fma.rn.f64 	%fd10, %fd4, %fd4, %fd7;
	mul.f64 	%fd11, %fd9, %fd10;
	mul.wide.u32 	%rd3, %r4, 8;
	add.s64 	%rd4, %rd2, %rd3;
	st.global.f64 	[%rd4], %fd11;
	ret;

}
	// .globl	_Z6reducePd
.visible .entry _Z6reducePd(
	.param .u64 .ptr .align 1 _Z6reducePd_param_0
)
{
	.reg .pred 	%p<4>;
	.reg .b32 	%r<7>;
	.reg .b64 	%rd<14>;
	.reg .b64 	%fd<4>;

	ld.param.u64 	%rd5, [_Z6reducePd_param_0];
	mov.u32 	%r3, %ntid.x;
	cvt.u64.u32 	%rd1, %r3;
	setp.lt.u32 	%p1, %r3, 2;
	@%p1 bra 	$L__BB1_5;
	cvta.to.global.u64 	%rd2, %rd5;
	mov.b64 	%rd13, 1;
	mov.u32 	%r1, %tid.x;
	cvt.u32.u64 	%r4, %rd1;
$L__BB1_2:
	cvt.u32.u64 	%r5, %rd13;
	mul.lo.s32 	%r6, %r5, %r1;
	shl.b32 	%r2, %r6, 1;
	setp.ge.u32 	%p2, %r2, %r4;
	@%p2 bra 	$L__BB1_4;
	cvt.u64.u32 	%rd7, %r2;
	add.s64 	%rd8, %rd13, %rd7;
	shl.b64 	%rd9, %rd8, 3;
	add.s64 	%rd10, %rd2, %rd9;
	ld.global.f64 	%fd1, [%rd10];
	mul.wide.u32 	%rd11, %r2, 8;
	add.s64 	%rd12, %rd2, %rd11;
	ld.global.f64 	%fd2, [%rd12];
	add.f64 	%fd3, %fd1, %fd2;
	st.global.f64 	[%rd12], %fd3;
$L__BB1_4:
	bar.sync 	0;
	shl.b64 	%rd13, %rd13, 1;
	setp.lt.u64 	%p3, %rd13, %rd1;
	@%p3 bra 	$L__BB1_2;
$L__BB1_5:
	ret;

}


// ===== COMPILED SASS (sm_100) =====

	.target	sm_100

	.elftype	@"ET_EXEC"


//--------------------- .note.nv.tkinfo           --------------------------
	.section	.note.nv.tkinfo,"",@"SHT_NOTE"
	.sectionflags	@"SHF_NOTE_NV_TKINFO"
	.tkinfo
        /*0018*/ 	.word	0x00000002
        /*0030*/ 	.string	""
        /*0030*/ 	.string	"ptxas"
        /*0030*/ 	.string	"Cuda compilation tools, release 13.0, V13.0.88"
        /*0030*/ 	.string	"Build cuda_13.0.r13.0/compiler.36424714_0"
        /*0030*/ 	.string	"-arch sm_100 -m 64 "



//--------------------- .note.nv.cuinfo           --------------------------
	.section	.note.nv.cuinfo,"",@"SHT_NOTE"
	.sectionflags	@"SHF_NOTE_NV_CUINFO"
        /*0018*/ 	.short	0x0002
        /*001a*/ 	.short	0x0064
        /*001c*/ 	.short	0x0082
	.zero		2


//--------------------- .nv.info                  --------------------------
	.section	.nv.info,"",@"SHT_CUDA_INFO"
	.align	4


	//----- nvinfo : EIATTR_REGCOUNT
	.align		4
        /*0000*/ 	.byte	0x04, 0x2f
        /*0002*/ 	.short	(.L_1 - .L_0)
	.align		4
.L_0:
        /*0004*/ 	.word	index@(_Z19trapezoidalIntegralPddd)
        /*0008*/ 	.word	0x0000000e


	//----- nvinfo : EIATTR_FRAME_SIZE
	.align		4
.L_1:
        /*000c*/ 	.byte	0x04, 0x11
        /*000e*/ 	.short	(.L_3 - .L_2)
	.align		4
.L_2:
        /*0010*/ 	.word	index@(_Z19trapezoidalIntegralPddd)
        /*0014*/ 	.word	0x00000000


	//----- nvinfo : EIATTR_REGCOUNT
	.align		4
.L_3:
        /*0018*/ 	.byte	0x04, 0x2f
        /*001a*/ 	.short	(.L_5 - .L_4)
	.align		4
.L_4:
        /*001c*/ 	.word	index@(_Z6reducePd)
        /*0020*/ 	.word	0x0000000e


	//----- nvinfo : EIATTR_FRAME_SIZE
	.align		4
.L_5:
        /*0024*/ 	.byte	0x04, 0x11
        /*0026*/ 	.short	(.L_7 - .L_6)
	.align		4
.L_6:
        /*0028*/ 	.word	index@(_Z6reducePd)
        /*002c*/ 	.word	0x00000000


	//----- nvinfo : EIATTR_MIN_STACK_SIZE
	.align		4
.L_7:
        /*0030*/ 	.byte	0x04, 0x12
        /*0032*/ 	.short	(.L_9 - .L_8)
	.align		4
.L_8:
        /*0034*/ 	.word	index@(_Z6reducePd)
        /*0038*/ 	.word	0x00000000


	//----- nvinfo : EIATTR_MIN_STACK_SIZE
	.align		4
.L_9:
        /*003c*/ 	.byte	0x04, 0x12
        /*003e*/ 	.short	(.L_11 - .L_10)
	.align		4
.L_10:
        /*0040*/ 	.word	index@(_Z19trapezoidalIntegralPddd)
        /*0044*/ 	.word	0x00000000
.L_11:


//--------------------- .nv.compat                --------------------------
	.section	.nv.compat,"",@"SHT_CUDA_COMPAT_INFO"
	.align	4
        /*0000*/ 	.byte	0x02, 0x09, 0x00, 0x00, 0x02, 0x02, 0x01, 0x00, 0x02, 0x05, 0x05, 0x00, 0x03, 0x07, 0x01, 0x01
        /*0010*/ 	.byte	0x02, 0x03, 0x00, 0x00, 0x02, 0x06, 0x01, 0x00, 0x04, 0x0b, 0x08, 0x00, 0x01, 0x00, 0x00, 0x00
        /*0020*/ 	.byte	0x00, 0x00, 0x00, 0x00


//--------------------- .nv.info._Z6reducePd      --------------------------
	.section	.nv.info._Z6reducePd,"",@"SHT_CUDA_INFO"
	.sectionflags	@""
	.align	4


	//----- nvinfo : EIATTR_CUDA_API_VERSION
	.align		4
        /*0000*/ 	.byte	0x04, 0x37
        /*0002*/ 	.short	(.L_13 - .L_12)
.L_12:
        /*0004*/ 	.word	0x00000082


	//----- nvinfo : EIATTR_KPARAM_INFO
	.align		4
.L_13:
        /*0008*/ 	.byte	0x04, 0x17
        /*000a*/ 	.short	(.L_15 - .L_14)
.L_14:
        /*000c*/ 	.word	0x00000000
        /*0010*/ 	.short	0x0000
        /*0012*/ 	.short	0x0000
        /*0014*/ 	.byte	0x00, 0xf5, 0x21, 0x00


	//----- nvinfo : EIATTR_SPARSE_MMA_MASK
	.align		4
.L_15:
        /*0018*/ 	.byte	0x03, 0x50
        /*001a*/ 	.short	0x0000


	//----- nvinfo : EIATTR_MAXREG_COUNT
	.align		4
        /*001c*/ 	.byte	0x03, 0x1b
        /*001e*/ 	.short	0x00ff


	//----- nvinfo : EIATTR_NUM_BARRIERS
	.align		4
        /*0020*/ 	.byte	0x02, 0x4c
        /*0022*/ 	.byte	0x01
	.zero		1


	//----- nvinfo : EIATTR_MERCURY_ISA_VERSION
	.align		4
        /*0024*/ 	.byte	0x03, 0x5f
        /*0026*/ 	.short	0x0101


	//----- nvinfo : EIATTR_VRC_CTA_INIT_COUNT
	.align		4
        /*0028*/ 	.byte	0x02, 0x4a
	.zero		1
	.zero		1


	//----- nvinfo : EIATTR_EXIT_INSTR_OFFSETS
	.align		4
        /*002c*/ 	.byte	0x04, 0x1c
        /*002e*/ 	.short	(.L_17 - .L_16)


	//   ....[0]....
.L_16:
        /*0030*/ 	.word	0x00000030


	//   ....[1]....
        /*0034*/ 	.word	0x000001d0


	//----- nvinfo : EIATTR_CBANK_PARAM_SIZE
	.align		4
.L_17:
        /*0038*/ 	.byte	0x03, 0x19
        /*003a*/ 	.short	0x0008


	//----- nvinfo : EIATTR_PARAM_CBANK
	.align		4
        /*003c*/ 	.byte	0x04, 0x0a
        /*003e*/ 	.short	(.L_19 - .L_18)
	.align		4
.L_18:
        /*0040*/ 	.word	index@(.nv.constant0._Z6reducePd)
        /*0044*/ 	.short	0x0380
        /*0046*/ 	.short	0x0008


	//----- nvinfo : EIATTR_SW_WAR
	.align		4
.L_19:
        /*0048*/ 	.byte	0x04, 0x36
        /*004a*/ 	.short	(.L_21 - .L_20)
.L_20:
        /*004c*/ 	.word	0x00000008
.L_21:


//--------------------- .nv.info._Z19trapezoidalIntegralPddd --------------------------
	.section	.nv.info._Z19trapezoidalIntegralPddd,"",@"SHT_CUDA_INFO"
	.sectionflags	@""
	.align	4


	//----- nvinfo : EIATTR_CUDA_API_VERSION
	.align		4
        /*0000*/ 	.byte	0x04, 0x37
        /*0002*/ 	.short	(.L_23 - .L_22)
.L_22:
        /*0004*/ 	.word	0x00000082


	//----- nvinfo : EIATTR_KPARAM_INFO
	.align		4
.L_23:
        /*0008*/ 	.byte	0x04, 0x17
        /*000a*/ 	.short	(.L_25 - .L_24)
.L_24:
        /*000c*/ 	.word	0x00000000
        /*0010*/ 	.short	0x0002
        /*0012*/ 	.short	0x0010
        /*0014*/ 	.byte	0x00, 0xf0, 0x21, 0x00


	//----- nvinfo : EIATTR_KPARAM_INFO
	.align		4
.L_25:
        /*0018*/ 	.byte	0x04, 0x17
        /*001a*/ 	.short	(.L_27 - .L_26)
.L_26:
        /*001c*/ 	.word	0x00000000
        /*0020*/ 	.short	0x0001
        /*0022*/ 	.short	0x0008
        /*0024*/ 	.byte	0x00, 0xf0, 0x21, 0x00


	//----- nvinfo : EIATTR_KPARAM_INFO
	.align		4
.L_27:
        /*0028*/ 	.byte	0x04, 0x17
        /*002a*/ 	.short	(.L_29 - .L_28)
.L_28:
        /*002c*/ 	.word	0x00000000
        /*0030*/ 	.short	0x0000
        /*0032*/ 	.short	0x0000
        /*0034*/ 	.byte	0x00, 0xf5, 0x21, 0x00


	//----- nvinfo : EIATTR_SPARSE_MMA_MASK
	.align		4
.L_29:
        /*0038*/ 	.byte	0x03, 0x50
        /*003a*/ 	.short	0x0000


	//----- nvinfo : EIATTR_MAXREG_COUNT
	.align		4
        /*003c*/ 	.byte	0x03, 0x1b
        /*003e*/ 	.short	0x00ff


	//----- nvinfo : EIATTR_MERCURY_ISA_VERSION
	.align		4
        /*0040*/ 	.byte	0x03, 0x5f
        /*0042*/ 	.short	0x0101


	//----- nvinfo : EIATTR_VRC_CTA_INIT_COUNT
	.align		4
        /*0044*/ 	.byte	0x02, 0x4a
	.zero		1
	.zero		1


	//----- nvinfo : EIATTR_EXIT_INSTR_OFFSETS
	.align		4
        /*0048*/ 	.byte	0x04, 0x1c
        /*004a*/ 	.short	(.L_31 - .L_30)


	//   ....[0]....
.L_30:
        /*004c*/ 	.word	0x00000150


	//----- nvinfo : EIATTR_CBANK_PARAM_SIZE
	.align		4
.L_31:
        /*0050*/ 	.byte	0x03, 0x19
        /*0052*/ 	.short	0x0018


	//----- nvinfo : EIATTR_PARAM_CBANK
	.align		4
        /*0054*/ 	.byte	0x04, 0x0a
        /*0056*/ 	.short	(.L_33 - .L_32)
	.align		4
.L_32:
        /*0058*/ 	.word	index@(.nv.constant0._Z19trapezoidalIntegralPddd)
        /*005c*/ 	.short	0x0380
        /*005e*/ 	.short	0x0018


	//----- nvinfo : EIATTR_SW_WAR
	.align		4
.L_33:
        /*0060*/ 	.byte	0x04, 0x36
        /*0062*/ 	.short	(.L_35 - .L_34)
.L_34:
        /*0064*/ 	.word	0x00000008
.L_35:


//--------------------- .nv.callgraph             --------------------------
	.section	.nv.callgraph,"",@"SHT_CUDA_CALLGRAPH"
	.align	4
	.sectionentsize	8
	.align		4
        /*0000*/ 	.word	0x00000000
	.align		4
        /*0004*/ 	.word	0xffffffff
	.align		4
        /*0008*/ 	.word	0x00000000
	.align		4
        /*000c*/ 	.word	0xfffffffe
	.align		4
        /*0010*/ 	.word	0x00000000
	.align		4
        /*0014*/ 	.word	0xfffffffd
	.align		4
        /*0018*/ 	.word	0x00000000
	.align		4
        /*001c*/ 	.word	0xfffffffc


//--------------------- .text._Z6reducePd         --------------------------
	.section	.text._Z6reducePd,"ax",@progbits
	.align	128
        .global         _Z6reducePd
        .type           _Z6reducePd,@function
        .size           _Z6reducePd,(.L_x_3 - _Z6reducePd)
        .other          _Z6reducePd,@"STO_CUDA_ENTRY STV_DEFAULT"
_Z6reducePd:
.text._Z6reducePd:
[----:B------:R-:W-:Y:S08]  /*0000*/  LDC R1, c[0x0][0x37c] ;  /* 0x0000df00ff017b82 */ /* 0x000ff00000000800 */
[----:B------:R-:W0:Y:S02]  /*0010*/  LDC R10, c[0x0][0x360] ;  /* 0x0000d800ff0a7b82 */ /* 0x000e240000000800 */
[----:B0-----:R-:W-:-:S13]  /*0020*/  ISETP.GE.U32.AND P0, PT, R10, 0x2, PT ;  /* 0x000000020a00780c */ /* 0x001fda0003f06070 */
[----:B------:R-:W-:Y:S05]  /*0030*/  @!P0 EXIT ;  /* 0x000000000000894d */ /* 0x000fea0003800000 */
[----:B------:R-:W0:Y:S01]  /*0040*/  S2R R11, SR_TID.X ;  /* 0x00000000000b7919 */ /* 0x000e220000002100 */
[----:B------:R-:W1:Y:S01]  /*0050*/  LDCU.64 UR6, c[0x0][0x358] ;  /* 0x00006b00ff0677ac */ /* 0x000e620008000a00 */
[----:B------:R-:W-:Y:S01]  /*0060*/  UMOV UR5, 0x1 ;  /* 0x0000000100057882 */ /* 0x000fe20000000000 */
[----:B------:R-:W-:-:S05]  /*0070*/  UMOV UR4, URZ ;  /* 0x000000ff00047c82 */ /* 0x000fca0008000000 */
.L_x_0:
[----:B0-----:R-:W-:-:S04]  /*0080*/  IMAD R0, R11, UR5, RZ ;  /* 0x000000050b007c24 */ /* 0x001fc8000f8e02ff */
[----:B------:R-:W-:-:S05]  /*0090*/  IMAD.SHL.U32 R3, R0, 0x2, RZ ;  /* 0x0000000200037824 */ /* 0x000fca00078e00ff */
[----:B------:R-:W-:-:S13]  /*00a0*/  ISETP.GE.U32.AND P0, PT, R3, R10, PT ;  /* 0x0000000a0300720c */ /* 0x000fda0003f06070 */
[----:B------:R-:W0:Y:S01]  /*00b0*/  @!P0 LDC.64 R8, c[0x0][0x380] ;  /* 0x0000e000ff088b82 */ /* 0x000e220000000a00 */
[----:B------:R-:W-:-:S05]  /*00c0*/  @!P0 IADD3 R0, P1, PT, R3, UR5, RZ ;  /* 0x0000000503008c10 */ /* 0x000fca000ff3e0ff */
[----:B------:R-:W-:Y:S02]  /*00d0*/  @!P0 IMAD.X R2, RZ, RZ, UR4, P1 ;  /* 0x00000004ff028e24 */ /* 0x000fe400088e06ff */
[----:B------:R-:W2:Y:S01]  /*00e0*/  @!P0 LDC.64 R4, c[0x0][0x380] ;  /* 0x0000e000ff048b82 */ /* 0x000ea20000000a00 */
[----:B0-----:R-:W-:-:S04]  /*00f0*/  @!P0 LEA R8, P1, R0, R8, 0x3 ;  /* 0x0000000800088211 */ /* 0x001fc800078218ff */
[----:B------:R-:W-:Y:S01]  /*0100*/  @!P0 LEA.HI.X R9, R0, R9, R2, 0x3, P1 ;  /* 0x0000000900098211 */ /* 0x000fe200008f1c02 */
[----:B--2---:R-:W-:-:S04]  /*0110*/  @!P0 IMAD.WIDE.U32 R4, R3, 0x8, R4 ;  /* 0x0000000803048825 */ /* 0x004fc800078e0004 */
[----:B-1----:R-:W2:Y:S04]  /*0120*/  @!P0 LDG.E.64 R2, desc[UR6][R8.64] ;  /* 0x0000000608028981 */ /* 0x002ea8000c1e1b00 */
[----:B------:R-:W2:Y:S01]  /*0130*/  @!P0 LDG.E.64 R6, desc[UR6][R4.64] ;  /* 0x0000000604068981 */ /* 0x000ea2000c1e1b00 */
[----:B------:R-:W-:Y:S02]  /*0140*/  USHF.L.U64.HI UR4, UR5, 0x1, UR4 ;  /* 0x0000000105047899 */ /* 0x000fe40008010204 */
[----:B------:R-:W-:-:S04]  /*0150*/  USHF.L.U32 UR5, UR5, 0x1, URZ ;  /* 0x0000000105057899 */ /* 0x000fc800080006ff */
[----:B------:R-:W-:Y:S01]  /*0160*/  IMAD.U32 R0, RZ, RZ, UR4 ;  /* 0x00000004ff007e24 */ /* 0x000fe2000f8e00ff */
[----:B--2---:R-:W-:-:S07]  /*0170*/  @!P0 DADD R2, R2, R6 ;  /* 0x0000000002028229 */ /* 0x004fce0000000006 */
[----:B------:R2:W-:Y:S01]  /*0180*/  @!P0 STG.E.64 desc[UR6][R4.64], R2 ;  /* 0x0000000204008986 */ /* 0x0005e2000c101b06 */
[----:B------:R-:W-:Y:S01]  /*0190*/  BAR.SYNC.DEFER_BLOCKING 0x0 ;  /* 0x0000000000007b1d */ /* 0x000fe20000010000 */
[----:B------:R-:W-:-:S04]  /*01a0*/  ISETP.LE.U32.AND P0, PT, R10, UR5, PT ;  /* 0x000000050a007c0c */ /* 0x000fc8000bf03070 */
[----:B------:R-:W-:-:S13]  /*01b0*/  ISETP.GE.U32.AND.EX P0, PT, R0, RZ, PT, P0 ;  /* 0x000000ff0000720c */ /* 0x000fda0003f06100 */
[----:B--2---:R-:W-:Y:S05]  /*01c0*/  @!P0 BRA `(.L_x_0) ;  /* 0xfffffffc00ac8947 */ /* 0x004fea000383ffff */
[----:B------:R-:W-:Y:S05]  /*01d0*/  EXIT ;  /* 0x000000000000794d */ /* 0x000fea0003800000 */
.L_x_1:
[----:B------:R-:W-:-:S00]  /*01e0*/  BRA `(.L_x_1) ;  /* 0xfffffffc00fc7947 */ /* 0x000fc0000383ffff */
[----:B------:R-:W-:-:S00]  /*01f0*/  NOP ;  /* 0x0000000000007918 */ /* 0x000fc00000000000 */
        /* <DEDUP_REMOVED lines=8> */
.L_x_3:


//--------------------- .text._Z19trapezoidalIntegralPddd --------------------------
	.section	.text._Z19trapezoidalIntegralPddd,"ax",@progbits
	.align	128
        .global         _Z19trapezoidalIntegralPddd
        .type           _Z19trapezoidalIntegralPddd,@function
        .size           _Z19trapezoidalIntegralPddd,(.L_x_4 - _Z19trapezoidalIntegralPddd)
        .other          _Z19trapezoidalIntegralPddd,@"STO_CUDA_ENTRY STV_DEFAULT"
_Z19trapezoidalIntegralPddd:
.text._Z19trapezoidalIntegralPddd:
[----:B------:R-:W-:Y:S01]  /*0000*/  LDC R1, c[0x0][0x37c] ;  /* 0x0000df00ff017b82 */ /* 0x000fe20000000800 */
[----:B------:R-:W0:Y:S07]  /*0010*/  S2R R0, SR_TID.X ;  /* 0x0000000000007919 */ /* 0x000e2e0000002100 */
[----:B------:R-:W0:Y:S08]  /*0020*/  S2UR UR4, SR_CTAID.X ;  /* 0x00000000000479c3 */ /* 0x000e300000002500 */
[----:B------:R-:W0:Y:S08]  /*0030*/  LDC R11, c[0x0][0x360] ;  /* 0x0000d800ff0b7b82 */ /* 0x000e300000000800 */
[----:B------:R-:W1:Y:S08]  /*0040*/  LDC.64 R6, c[0x0][0x388] ;  /* 0x0000e200ff067b82 */ /* 0x000e700000000a00 */
[----:B------:R-:W2:Y:S01]  /*0050*/  LDC.64 R8, c[0x0][0x380] ;  /* 0x0000e000ff087b82 */ /* 0x000ea20000000a00 */
[----:B0-----:R-:W-:Y:S01]  /*0060*/  IMAD R11, R11, UR4, R0 ;  /* 0x000000040b0b7c24 */ /* 0x001fe2000f8e0200 */
[----:B------:R-:W1:Y:S03]  /*0070*/  LDCU.64 UR4, c[0x0][0x390] ;  /* 0x00007200ff0477ac */ /* 0x000e660008000a00 */
[----:B------:R-:W1:Y:S01]  /*0080*/  I2F.F64.U32 R2, R11 ;  /* 0x0000000b00027312 */ /* 0x000e620000201800 */
[----:B------:R-:W-:-:S07]  /*0090*/  IADD3 R0, PT, PT, R11, 0x1, RZ ;  /* 0x000000010b007810 */ /* 0x000fce0007ffe0ff */
[----:B------:R-:W0:Y:S01]  /*00a0*/  I2F.F64.U32 R4, R0 ;  /* 0x0000000000047312 */ /* 0x000e220000201800 */
[-C--:B-1----:R-:W-:Y:S02]  /*00b0*/  DFMA R2, R2, R6.reuse, UR4 ;  /* 0x0000000402027e2b */ /* 0x082fe40008000006 */
[----:B0-----:R-:W-:Y:S01]  /*00c0*/  DFMA R4, R4, R6, UR4 ;  /* 0x0000000404047e2b */ /* 0x001fe20008000006 */
[----:B------:R-:W0:Y:S07]  /*00d0*/  LDCU.64 UR4, c[0x0][0x358] ;  /* 0x00006b00ff0477ac */ /* 0x000e2e0008000a00 */
[----:B------:R-:W-:-:S02]  /*00e0*/  DMUL R6, R4, R4 ;  /* 0x0000000404067228 */ /* 0x000fc40000000000 */
[----:B------:R-:W-:-:S06]  /*00f0*/  DADD R4, -R2, R4 ;  /* 0x0000000002047229 */ /* 0x000fcc0000000104 */
[----:B------:R-:W-:Y:S02]  /*0100*/  DFMA R6, R2, R2, R6 ;  /* 0x000000020206722b */ /* 0x000fe40000000006 */
[----:B------:R-:W-:Y:S01]  /*0110*/  DMUL R4, R4, 0.5 ;  /* 0x3fe0000004047828 */ /* 0x000fe20000000000 */
[----:B--2---:R-:W-:-:S07]  /*0120*/  IMAD.WIDE.U32 R2, R11, 0x8, R8 ;  /* 0x000000080b027825 */ /* 0x004fce00078e0008 */
[----:B------:R-:W-:-:S07]  /*0130*/  DMUL R4, R4, R6 ;  /* 0x0000000604047228 */ /* 0x000fce0000000000 */
[----:B0-----:R-:W-:Y:S01]  /*0140*/  STG.E.64 desc[UR4][R2.64], R4 ;  /* 0x0000000402007986 */ /* 0x001fe2000c101b04 */
[----:B------:R-:W-:Y:S05]  /*0150*/  EXIT ;  /* 0x000000000000794d */ /* 0x000fea0003800000 */
.L_x_2:
        /* <DEDUP_REMOVED lines=10> */
.L_x_4:


//--------------------- .nv.shared.reserved.0     --------------------------
	.section	.nv.shared.reserved.0,"aw",@nobits
	.weak		__nv_reservedSMEM_offset_0_alias
	.size		__nv_reservedSMEM_offset_0_alias, 0, 64
	.other		__nv_reservedSMEM_offset_0_alias,@"STO_CUDA_RESERVED_SHARED STV_DEFAULT"
__nv_reservedSMEM_offset_0_alias:
	.zero		0
	.zero		64


//--------------------- .nv.constant0._Z6reducePd --------------------------
	.section	.nv.constant0._Z6reducePd,"a",@progbits
	.sectionflags	@""
	.align	4
.nv.constant0._Z6reducePd:
	.zero		904


//--------------------- .nv.constant0._Z19trapezoidalIntegralPddd --------------------------
	.section	.nv.constant0._Z19trapezoidalIntegralPddd,"a",@progbits
	.sectionflags	@""
	.align	4
.nv.constant0._Z19trapezoidalIntegralPddd:
	.zero		920


//--------------------- SYMBOLS --------------------------

	.type		.nv.reservedSmem.offset0,@object
	.size		.nv.reservedSmem.offset0,0x4
